	.headerflags	@"EF_CUDA_TEXMODE_UNIFIED EF_CUDA_64BIT_ADDRESS EF_CUDA_ACCELERATORS EF_CUDA_SM90 EF_CUDA_VIRTUAL_SM(EF_CUDA_SM90)"
	.elftype	@"ET_EXEC"


//--------------------- .nv.info                  --------------------------
	.section	.nv.info,"",@"SHT_CUDA_INFO"
	.align	4


	//----- nvinfo : EIATTR_REGCOUNT
	.align		4
        /*0000*/ 	.byte	0x04, 0x2f
        /*0002*/ 	.short	(.L_1 - .L_0)
	.align		4
.L_0:
        /*0004*/ 	.word	index@(triton_poi_fused__to_copy_arange_clamp_mul_sub_47)
        /*0008*/ 	.word	0x0000000a


	//----- nvinfo : EIATTR_MIN_STACK_SIZE
	.align		4
.L_1:
        /*000c*/ 	.byte	0x04, 0x12
        /*000e*/ 	.short	(.L_3 - .L_2)
	.align		4
.L_2:
        /*0010*/ 	.word	index@(triton_poi_fused__to_copy_arange_clamp_mul_sub_47)
        /*0014*/ 	.word	0x00000000


	//----- nvinfo : EIATTR_FRAME_SIZE
	.align		4
.L_3:
        /*0018*/ 	.byte	0x04, 0x11
        /*001a*/ 	.short	(.L_5 - .L_4)
	.align		4
.L_4:
        /*001c*/ 	.word	index@(triton_poi_fused__to_copy_arange_clamp_mul_sub_47)
        /*0020*/ 	.word	0x00000000


	//----- nvinfo : EIATTR_MIN_STACK_SIZE
	.align		4
.L_5:
        /*0024*/ 	.byte	0x04, 0x12
        /*0026*/ 	.short	(.L_7 - .L_6)
	.align		4
.L_6:
        /*0028*/ 	.word	index@(triton_poi_fused__to_copy_arange_clamp_mul_sub_47)
        /*002c*/ 	.word	0x00000000
.L_7:


//--------------------- .nv.info.triton_poi_fused__to_copy_arange_clamp_mul_sub_47 --------------------------
	.section	.nv.info.triton_poi_fused__to_copy_arange_clamp_mul_sub_47,"",@"SHT_CUDA_INFO"
	.sectionflags	@""
	.align	4


	//----- nvinfo : EIATTR_CUDA_API_VERSION
	.align		4
        /*0000*/ 	.byte	0x04, 0x37
        /*0002*/ 	.short	(.L_9 - .L_8)
.L_8:
        /*0004*/ 	.word	0x0000007c


	//----- nvinfo : EIATTR_KPARAM_INFO
	.align		4
.L_9:
        /*0008*/ 	.byte	0x04, 0x17
        /*000a*/ 	.short	(.L_11 - .L_10)
.L_10:
        /*000c*/ 	.word	0x00000000
        /*0010*/ 	.short	0x0001
        /*0012*/ 	.short	0x0008
        /*0014*/ 	.byte	0x00, 0xf0, 0x11, 0x00


	//----- nvinfo : EIATTR_KPARAM_INFO
	.align		4
.L_11:
        /*0018*/ 	.byte	0x04, 0x17
        /*001a*/ 	.short	(.L_13 - .L_12)
.L_12:
        /*001c*/ 	.word	0x00000000
        /*0020*/ 	.short	0x0000
        /*0022*/ 	.short	0x0000
        /*0024*/ 	.byte	0x00, 0xf4, 0x21, 0x00


	//----- nvinfo : EIATTR_SPARSE_MMA_MASK
	.align		4
.L_13:
        /*0028*/ 	.byte	0x03, 0x50
        /*002a*/ 	.short	0x0000


	//----- nvinfo : EIATTR_MAXREG_COUNT
	.align		4
        /*002c*/ 	.byte	0x03, 0x1b
        /*002e*/ 	.short	0x00ff


	//----- nvinfo : EIATTR_EXIT_INSTR_OFFSETS
	.align		4
        /*0030*/ 	.byte	0x04, 0x1c
        /*0032*/ 	.short	(.L_15 - .L_14)


	//   ....[0]....
.L_14:
        /*0034*/ 	.word	0x000000f0


	//   ....[1]....
        /*0038*/ 	.word	0x00000120


	//----- nvinfo : EIATTR_REQNTID
	.align		4
.L_15:
        /*003c*/ 	.byte	0x04, 0x10
        /*003e*/ 	.short	(.L_17 - .L_16)
.L_16:
        /*0040*/ 	.word	0x00000020
        /*0044*/ 	.word	0x00000001
        /*0048*/ 	.word	0x00000001


	//----- nvinfo : EIATTR_CBANK_PARAM_SIZE
	.align		4
.L_17:
        /*004c*/ 	.byte	0x03, 0x19
        /*004e*/ 	.short	0x000c


	//----- nvinfo : EIATTR_PARAM_CBANK
	.align		4
        /*0050*/ 	.byte	0x04, 0x0a
        /*0052*/ 	.short	(.L_19 - .L_18)
	.align		4
.L_18:
        /*0054*/ 	.word	index@(.nv.constant0.triton_poi_fused__to_copy_arange_clamp_mul_sub_47)
        /*0058*/ 	.short	0x0210
        /*005a*/ 	.short	0x000c


	//----- nvinfo : EIATTR_SW_WAR
	.align		4
.L_19:
        /*005c*/ 	.byte	0x04, 0x36
        /*005e*/ 	.short	(.L_21 - .L_20)
.L_20:
        /*0060*/ 	.word	0x00000008
.L_21:


//--------------------- .nv.callgraph             --------------------------
	.section	.nv.callgraph,"",@"SHT_CUDA_CALLGRAPH"
	.align	4
	.sectionentsize	8
	.align		4
        /*0000*/ 	.word	0x00000000
	.align		4
        /*0004*/ 	.word	0xffffffff
	.align		4
        /*0008*/ 	.word	0x00000000
	.align		4
        /*000c*/ 	.word	0xfffffffe
	.align		4
        /*0010*/ 	.word	0x00000000
	.align		4
        /*0014*/ 	.word	0xfffffffd
	.align		4
        /*0018*/ 	.word	0x00000000
	.align		4
        /*001c*/ 	.word	0xfffffffc


//--------------------- .text.triton_poi_fused__to_copy_arange_clamp_mul_sub_47 --------------------------
	.section	.text.triton_poi_fused__to_copy_arange_clamp_mul_sub_47,"ax",@progbits
	.align	128
        .global         triton_poi_fused__to_copy_arange_clamp_mul_sub_47
        .type           triton_poi_fused__to_copy_arange_clamp_mul_sub_47,@function
        .size           triton_poi_fused__to_copy_arange_clamp_mul_sub_47,(.L_x_1 - triton_poi_fused__to_copy_arange_clamp_mul_sub_47)
        .other          triton_poi_fused__to_copy_arange_clamp_mul_sub_47,@"STO_CUDA_ENTRY STV_DEFAULT"
triton_poi_fused__to_copy_arange_clamp_mul_sub_47:
.text.triton_poi_fused__to_copy_arange_clamp_mul_sub_47:
[----:B------:R-:W0:Y:S02]  /*0000*/  LDC R1, c[0x0][0x28] ;  /* 0x00000a00ff017b82 */ /* 0x000e240000000800 */
[----:B------:R-:W1:Y:S01]  /*0010*/  S2R R6, SR_TID.X ;  /* 0x0000000000067919 */ /* 0x000e620000002100 */
[----:B------:R-:W2:Y:S01]  /*0020*/  LDC.64 R2, c[0x0][0x210] ;  /* 0x00008400ff027b82 */ /* 0x000ea20000000a00 */
[----:B------:R-:W3:Y:S01]  /*0030*/  S2R R5, SR_CTAID.X ;  /* 0x0000000000057919 */ /* 0x000ee20000002500 */
[C---:B-1----:R-:W-:Y:S02]  /*0040*/  LOP3.LUT R0, R6.reuse, 0x7, RZ, 0xc0, !PT ;  /* 0x0000000706007812 */ /* 0x042fe400078ec0ff */
[----:B------:R-:W-:-:S03]  /*0050*/  LOP3.LUT P0, RZ, R6, 0x18, RZ, 0xc0, !PT ;  /* 0x0000001806ff7812 */ /* 0x000fc6000780c0ff */
[----:B---3--:R-:W-:-:S04]  /*0060*/  IMAD R5, R5, 0x8, R0 ;  /* 0x0000000805057824 */ /* 0x008fc800078e0200 */
[C---:B--2---:R-:W-:Y:S01]  /*0070*/  IMAD.WIDE R2, R5.reuse, 0x4, R2 ;  /* 0x0000000405027825 */ /* 0x044fe200078e0202 */
[----:B------:R-:W-:Y:S02]  /*0080*/  I2FP.F32.S32 R0, R5 ;  /* 0x0000000500007245 */ /* 0x000fe40000201400 */
[----:B------:R-:W-:-:S03]  /*0090*/  ISETP.LT.AND P0, PT, R5, 0x8, !P0 ;  /* 0x000000080500780c */ /* 0x000fc60004701270 */
[----:B------:R-:W-:-:S05]  /*00a0*/  FMUL R0, R0, 0.42857143282890319824 ;  /* 0x3edb6db700007820 */ /* 0x000fca0000400000 */
[----:B------:R-:W-:-:S04]  /*00b0*/  FMNMX R0, RZ, R0, !PT ;  /* 0x00000000ff007209 */ /* 0x000fc80007800000 */
[----:B------:R-:W1:Y:S02]  /*00c0*/  F2I.TRUNC.NTZ R4, R0 ;  /* 0x0000000000047305 */ /* 0x000e64000020f100 */
[----:B-1----:R-:W-:-:S05]  /*00d0*/  I2FP.F32.S32 R7, R4 ;  /* 0x0000000400077245 */ /* 0x002fca0000201400 */
[----:B------:R-:W-:Y:S01]  /*00e0*/  FADD.SAT R7, R0, -R7 ;  /* 0x8000000700077221 */ /* 0x000fe20000002000 */
[----:B------:R-:W-:Y:S06]  /*00f0*/  @!P0 EXIT ;  /* 0x000000000000894d */ /* 0x000fec0003800000 */
[----:B------:R-:W-:Y:S02]  /*0100*/  ULDC.64 UR4, c[0x0][0x208] ;  /* 0x0000820000047ab9 */ /* 0x000fe40000000a00 */
[----:B------:R-:W-:Y:S01]  /*0110*/  STG.E desc[UR4][R2.64], R7 ;  /* 0x0000000702007986 */ /* 0x000fe2000c101904 */
[----:B------:R-:W-:Y:S05]  /*0120*/  EXIT ;  /* 0x000000000000794d */ /* 0x000fea0003800000 */
.L_x_0:
[----:B------:R-:W-:-:S00]  /*0130*/  BRA `(.L_x_0) ;  /* 0xfffffffc00fc7947 */ /* 0x000fc0000383ffff */
[----:B------:R-:W-:-:S00]  /*0140*/  NOP ;  /* 0x0000000000007918 */ /* 0x000fc00000000000 */
        /* <DEDUP_REMOVED lines=11> */
.L_x_1:


//--------------------- .nv.constant0.triton_poi_fused__to_copy_arange_clamp_mul_sub_47 --------------------------
	.section	.nv.constant0.triton_poi_fused__to_copy_arange_clamp_mul_sub_47,"a",@progbits
	.sectionflags	@""
	.align	4
.nv.constant0.triton_poi_fused__to_copy_arange_clamp_mul_sub_47:
	.zero		540
